//
// Generated by NVIDIA NVVM Compiler
//
// Compiler Build ID: CL-36424714
// Cuda compilation tools, release 13.0, V13.0.88
// Based on NVVM 20.0.0
//

.version 9.0
.target sm_100
.address_size 64

	// .globl	_Z5sgemmPfS_S_iii

.visible .entry _Z5sgemmPfS_S_iii(
	.param .u64 .ptr .align 1 _Z5sgemmPfS_S_iii_param_0,
	.param .u64 .ptr .align 1 _Z5sgemmPfS_S_iii_param_1,
	.param .u64 .ptr .align 1 _Z5sgemmPfS_S_iii_param_2,
	.param .u32 _Z5sgemmPfS_S_iii_param_3,
	.param .u32 _Z5sgemmPfS_S_iii_param_4,
	.param .u32 _Z5sgemmPfS_S_iii_param_5
)
{
	.reg .pred 	%p<13>;
	.reg .b32 	%r<73>;
	.reg .b32 	%f<68>;
	.reg .b64 	%rd<90>;

	ld.param.u64 	%rd9, [_Z5sgemmPfS_S_iii_param_0];
	ld.param.u64 	%rd10, [_Z5sgemmPfS_S_iii_param_1];
	ld.param.u32 	%r38, [_Z5sgemmPfS_S_iii_param_3];
	ld.param.u32 	%r36, [_Z5sgemmPfS_S_iii_param_4];
	ld.param.u32 	%r37, [_Z5sgemmPfS_S_iii_param_5];
	cvta.to.global.u64 	%rd1, %rd10;
	cvta.to.global.u64 	%rd2, %rd9;
	mov.u32 	%r40, %ctaid.x;
	mov.u32 	%r41, %ntid.x;
	mov.u32 	%r42, %tid.x;
	mad.lo.s32 	%r43, %r40, %r41, %r42;
	mov.u32 	%r44, %ctaid.y;
	mov.u32 	%r45, %ntid.y;
	mov.u32 	%r46, %tid.y;
	mad.lo.s32 	%r47, %r44, %r45, %r46;
	mul.lo.s32 	%r48, %r37, %r47;
	cvt.u64.u32 	%rd3, %r48;
	cvt.u64.u32 	%rd4, %r43;
	setp.ge.u32 	%p1, %r43, %r36;
	setp.ge.u32 	%p2, %r47, %r38;
	or.pred  	%p3, %p1, %p2;
	@%p3 bra 	$L__BB0_14;
	setp.lt.s32 	%p4, %r37, 1;
	mov.f32 	%f67, 0f00000000;
	@%p4 bra 	$L__BB0_13;
	and.b32  	%r2, %r37, 7;
	setp.lt.u32 	%p5, %r37, 8;
	mov.f32 	%f67, 0f00000000;
	mov.b32 	%r71, 0;
	@%p5 bra 	$L__BB0_5;
	and.b32  	%r71, %r37, 2147483640;
	neg.s32 	%r69, %r71;
	shl.b32 	%r5, %r36, 3;
	shl.b32 	%r67, %r36, 1;
	mul.lo.s32 	%r66, %r36, 3;
	shl.b32 	%r65, %r36, 2;
	mul.lo.s32 	%r64, %r36, 5;
	mul.lo.s32 	%r63, %r36, 6;
	mul.lo.s32 	%r62, %r36, 7;
	shl.b64 	%rd11, %rd3, 2;
	add.s64 	%rd12, %rd11, %rd2;
	add.s64 	%rd89, %rd12, 16;
	mov.f32 	%f67, 0f00000000;
	mov.b32 	%r61, 0;
	mov.u32 	%r68, %r36;
$L__BB0_4:
	.pragma "nounroll";
	ld.global.f32 	%f17, [%rd89+-16];
	cvt.s64.s32 	%rd13, %r61;
	add.s64 	%rd14, %rd13, %rd4;
	shl.b64 	%rd15, %rd14, 2;
	add.s64 	%rd16, %rd1, %rd15;
	ld.global.f32 	%f18, [%rd16];
	fma.rn.f32 	%f19, %f17, %f18, %f67;
	ld.global.f32 	%f20, [%rd89+-12];
	cvt.s64.s32 	%rd17, %r68;
	add.s64 	%rd18, %rd17, %rd4;
	shl.b64 	%rd19, %rd18, 2;
	add.s64 	%rd20, %rd1, %rd19;
	ld.global.f32 	%f21, [%rd20];
	fma.rn.f32 	%f22, %f20, %f21, %f19;
	ld.global.f32 	%f23, [%rd89+-8];
	cvt.s64.s32 	%rd21, %r67;
	add.s64 	%rd22, %rd21, %rd4;
	shl.b64 	%rd23, %rd22, 2;
	add.s64 	%rd24, %rd1, %rd23;
	ld.global.f32 	%f24, [%rd24];
	fma.rn.f32 	%f25, %f23, %f24, %f22;
	ld.global.f32 	%f26, [%rd89+-4];
	cvt.s64.s32 	%rd25, %r66;
	add.s64 	%rd26, %rd25, %rd4;
	shl.b64 	%rd27, %rd26, 2;
	add.s64 	%rd28, %rd1, %rd27;
	ld.global.f32 	%f27, [%rd28];
	fma.rn.f32 	%f28, %f26, %f27, %f25;
	ld.global.f32 	%f29, [%rd89];
	cvt.s64.s32 	%rd29, %r65;
	add.s64 	%rd30, %rd29, %rd4;
	shl.b64 	%rd31, %rd30, 2;
	add.s64 	%rd32, %rd1, %rd31;
	ld.global.f32 	%f30, [%rd32];
	fma.rn.f32 	%f31, %f29, %f30, %f28;
	ld.global.f32 	%f32, [%rd89+4];
	cvt.s64.s32 	%rd33, %r64;
	add.s64 	%rd34, %rd33, %rd4;
	shl.b64 	%rd35, %rd34, 2;
	add.s64 	%rd36, %rd1, %rd35;
	ld.global.f32 	%f33, [%rd36];
	fma.rn.f32 	%f34, %f32, %f33, %f31;
	ld.global.f32 	%f35, [%rd89+8];
	cvt.s64.s32 	%rd37, %r63;
	add.s64 	%rd38, %rd37, %rd4;
	shl.b64 	%rd39, %rd38, 2;
	add.s64 	%rd40, %rd1, %rd39;
	ld.global.f32 	%f36, [%rd40];
	fma.rn.f32 	%f37, %f35, %f36, %f34;
	ld.global.f32 	%f38, [%rd89+12];
	cvt.s64.s32 	%rd41, %r62;
	add.s64 	%rd42, %rd41, %rd4;
	shl.b64 	%rd43, %rd42, 2;
	add.s64 	%rd44, %rd1, %rd43;
	ld.global.f32 	%f39, [%rd44];
	fma.rn.f32 	%f67, %f38, %f39, %f37;
	add.s32 	%r69, %r69, 8;
	add.s32 	%r68, %r68, %r5;
	add.s32 	%r67, %r67, %r5;
	add.s32 	%r66, %r66, %r5;
	add.s32 	%r65, %r65, %r5;
	add.s32 	%r64, %r64, %r5;
	add.s32 	%r63, %r63, %r5;
	add.s32 	%r62, %r62, %r5;
	add.s32 	%r61, %r61, %r5;
	add.s64 	%rd89, %rd89, 32;
	setp.ne.s32 	%p6, %r69, 0;
	@%p6 bra 	$L__BB0_4;
$L__BB0_5:
	setp.eq.s32 	%p7, %r2, 0;
	@%p7 bra 	$L__BB0_13;
	and.b32  	%r31, %r37, 3;
	setp.lt.u32 	%p8, %r2, 4;
	@%p8 bra 	$L__BB0_8;
	cvt.u64.u32 	%rd45, %r71;
	add.s64 	%rd46, %rd45, %rd3;
	shl.b64 	%rd47, %rd46, 2;
	add.s64 	%rd48, %rd2, %rd47;
	ld.global.f32 	%f41, [%rd48];
	mul.lo.s32 	%r51, %r71, %r36;
	cvt.s64.s32 	%rd49, %r51;
	add.s64 	%rd50, %rd49, %rd4;
	shl.b64 	%rd51, %rd50, 2;
	add.s64 	%rd52, %rd1, %rd51;
	ld.global.f32 	%f42, [%rd52];
	fma.rn.f32 	%f43, %f41, %f42, %f67;
	ld.global.f32 	%f44, [%rd48+4];
	add.s32 	%r52, %r51, %r36;
	cvt.s64.s32 	%rd53, %r52;
	add.s64 	%rd54, %rd53, %rd4;
	shl.b64 	%rd55, %rd54, 2;
	add.s64 	%rd56, %rd1, %rd55;
	ld.global.f32 	%f45, [%rd56];
	fma.rn.f32 	%f46, %f44, %f45, %f43;
	ld.global.f32 	%f47, [%rd48+8];
	add.s32 	%r53, %r52, %r36;
	cvt.s64.s32 	%rd57, %r53;
	add.s64 	%rd58, %rd57, %rd4;
	shl.b64 	%rd59, %rd58, 2;
	add.s64 	%rd60, %rd1, %rd59;
	ld.global.f32 	%f48, [%rd60];
	fma.rn.f32 	%f49, %f47, %f48, %f46;
	ld.global.f32 	%f50, [%rd48+12];
	add.s32 	%r54, %r53, %r36;
	cvt.s64.s32 	%rd61, %r54;
	add.s64 	%rd62, %rd61, %rd4;
	shl.b64 	%rd63, %rd62, 2;
	add.s64 	%rd64, %rd1, %rd63;
	ld.global.f32 	%f51, [%rd64];
	fma.rn.f32 	%f67, %f50, %f51, %f49;
	add.s32 	%r71, %r71, 4;
$L__BB0_8:
	setp.eq.s32 	%p9, %r31, 0;
	@%p9 bra 	$L__BB0_13;
	setp.eq.s32 	%p10, %r31, 1;
	@%p10 bra 	$L__BB0_11;
	cvt.u64.u32 	%rd65, %r71;
	add.s64 	%rd66, %rd65, %rd3;
	shl.b64 	%rd67, %rd66, 2;
	add.s64 	%rd68, %rd2, %rd67;
	ld.global.f32 	%f53, [%rd68];
	mul.lo.s32 	%r55, %r71, %r36;
	cvt.s64.s32 	%rd69, %r55;
	add.s64 	%rd70, %rd69, %rd4;
	shl.b64 	%rd71, %rd70, 2;
	add.s64 	%rd72, %rd1, %rd71;
	ld.global.f32 	%f54, [%rd72];
	fma.rn.f32 	%f55, %f53, %f54, %f67;
	ld.global.f32 	%f56, [%rd68+4];
	add.s32 	%r56, %r55, %r36;
	cvt.s64.s32 	%rd73, %r56;
	add.s64 	%rd74, %rd73, %rd4;
	shl.b64 	%rd75, %rd74, 2;
	add.s64 	%rd76, %rd1, %rd75;
	ld.global.f32 	%f57, [%rd76];
	fma.rn.f32 	%f67, %f56, %f57, %f55;
	add.s32 	%r71, %r71, 2;
$L__BB0_11:
	and.b32  	%r57, %r37, 1;
	setp.eq.b32 	%p11, %r57, 1;
	not.pred 	%p12, %p11;
	@%p12 bra 	$L__BB0_13;
	cvt.u64.u32 	%rd77, %r71;
	add.s64 	%rd78, %rd77, %rd3;
	shl.b64 	%rd79, %rd78, 2;
	add.s64 	%rd80, %rd2, %rd79;
	ld.global.f32 	%f58, [%rd80];
	mul.lo.s32 	%r58, %r71, %r36;
	cvt.s64.s32 	%rd81, %r58;
	add.s64 	%rd82, %rd81, %rd4;
	shl.b64 	%rd83, %rd82, 2;
	add.s64 	%rd84, %rd1, %rd83;
	ld.global.f32 	%f59, [%rd84];
	fma.rn.f32 	%f67, %f58, %f59, %f67;
$L__BB0_13:
	ld.param.u64 	%rd88, [_Z5sgemmPfS_S_iii_param_2];
	cvt.u32.u64 	%r59, %rd4;
	mad.lo.s32 	%r60, %r36, %r47, %r59;
	cvta.to.global.u64 	%rd85, %rd88;
	mul.wide.u32 	%rd86, %r60, 4;
	add.s64 	%rd87, %rd85, %rd86;
	st.global.f32 	[%rd87], %f67;
$L__BB0_14:
	ret;

}


// ===== COMPILED SASS (sm_100) =====

	.target	sm_100

	.elftype	@"ET_EXEC"


//--------------------- .note.nv.tkinfo           --------------------------
	.section	.note.nv.tkinfo,"",@"SHT_NOTE"
	.sectionflags	@"SHF_NOTE_NV_TKINFO"
	.tkinfo
        /*0018*/ 	.word	0x00000002
        /*0030*/ 	.string	""
        /*0030*/ 	.string	"ptxas"
        /*0030*/ 	.string	"Cuda compilation tools, release 13.0, V13.0.88"
        /*0030*/ 	.string	"Build cuda_13.0.r13.0/compiler.36424714_0"
        /*0030*/ 	.string	"-arch sm_100 -m 64 "



//--------------------- .note.nv.cuinfo           --------------------------
	.section	.note.nv.cuinfo,"",@"SHT_NOTE"
	.sectionflags	@"SHF_NOTE_NV_CUINFO"
        /*0018*/ 	.short	0x0002
        /*001a*/ 	.short	0x0064
        /*001c*/ 	.short	0x0082
	.zero		2


//--------------------- .nv.info                  --------------------------
	.section	.nv.info,"",@"SHT_CUDA_INFO"
	.align	4


	//----- nvinfo : EIATTR_REGCOUNT
	.align		4
        /*0000*/ 	.byte	0x04, 0x2f
        /*0002*/ 	.short	(.L_1 - .L_0)
	.align		4
.L_0:
        /*0004*/ 	.word	index@(_Z5sgemmPfS_S_iii)
        /*0008*/ 	.word	0x00000020


	//----- nvinfo : EIATTR_FRAME_SIZE
	.align		4
.L_1:
        /*000c*/ 	.byte	0x04, 0x11
        /*000e*/ 	.short	(.L_3 - .L_2)
	.align		4
.L_2:
        /*0010*/ 	.word	index@(_Z5sgemmPfS_S_iii)
        /*0014*/ 	.word	0x00000000


	//----- nvinfo : EIATTR_MIN_STACK_SIZE
	.align		4
.L_3:
        /*0018*/ 	.byte	0x04, 0x12
        /*001a*/ 	.short	(.L_5 - .L_4)
	.align		4
.L_4:
        /*001c*/ 	.word	index@(_Z5sgemmPfS_S_iii)
        /*0020*/ 	.word	0x00000000
.L_5:


//--------------------- .nv.compat                --------------------------
	.section	.nv.compat,"",@"SHT_CUDA_COMPAT_INFO"
	.align	4
        /*0000*/ 	.byte	0x02, 0x09, 0x00, 0x00, 0x02, 0x02, 0x01, 0x00, 0x02, 0x05, 0x05, 0x00, 0x03, 0x07, 0x01, 0x01
        /*0010*/ 	.byte	0x02, 0x03, 0x00, 0x00, 0x02, 0x06, 0x01, 0x00, 0x04, 0x0b, 0x08, 0x00, 0x09, 0x00, 0x00, 0x00
        /*0020*/ 	.byte	0x00, 0x00, 0x00, 0x00


//--------------------- .nv.info._Z5sgemmPfS_S_iii --------------------------
	.section	.nv.info._Z5sgemmPfS_S_iii,"",@"SHT_CUDA_INFO"
	.sectionflags	@""
	.align	4


	//----- nvinfo : EIATTR_CUDA_API_VERSION
	.align		4
        /*0000*/ 	.byte	0x04, 0x37
        /*0002*/ 	.short	(.L_7 - .L_6)
.L_6:
        /*0004*/ 	.word	0x00000082


	//----- nvinfo : EIATTR_KPARAM_INFO
	.align		4
.L_7:
        /*0008*/ 	.byte	0x04, 0x17
        /*000a*/ 	.short	(.L_9 - .L_8)
.L_8:
        /*000c*/ 	.word	0x00000000
        /*0010*/ 	.short	0x0005
        /*0012*/ 	.short	0x0020
        /*0014*/ 	.byte	0x00, 0xf0, 0x11, 0x00


	//----- nvinfo : EIATTR_KPARAM_INFO
	.align		4
.L_9:
        /*0018*/ 	.byte	0x04, 0x17
        /*001a*/ 	.short	(.L_11 - .L_10)
.L_10:
        /*001c*/ 	.word	0x00000000
        /*0020*/ 	.short	0x0004
        /*0022*/ 	.short	0x001c
        /*0024*/ 	.byte	0x00, 0xf0, 0x11, 0x00


	//----- nvinfo : EIATTR_KPARAM_INFO
	.align		4
.L_11:
        /*0028*/ 	.byte	0x04, 0x17
        /*002a*/ 	.short	(.L_13 - .L_12)
.L_12:
        /*002c*/ 	.word	0x00000000
        /*0030*/ 	.short	0x0003
        /*0032*/ 	.short	0x0018
        /*0034*/ 	.byte	0x00, 0xf0, 0x11, 0x00


	//----- nvinfo : EIATTR_KPARAM_INFO
	.align		4
.L_13:
        /*0038*/ 	.byte	0x04, 0x17
        /*003a*/ 	.short	(.L_15 - .L_14)
.L_14:
        /*003c*/ 	.word	0x00000000
        /*0040*/ 	.short	0x0002
        /*0042*/ 	.short	0x0010
        /*0044*/ 	.byte	0x00, 0xf5, 0x21, 0x00


	//----- nvinfo : EIATTR_KPARAM_INFO
	.align		4
.L_15:
        /*0048*/ 	.byte	0x04, 0x17
        /*004a*/ 	.short	(.L_17 - .L_16)
.L_16:
        /*004c*/ 	.word	0x00000000
        /*0050*/ 	.short	0x0001
        /*0052*/ 	.short	0x0008
        /*0054*/ 	.byte	0x00, 0xf5, 0x21, 0x00


	//----- nvinfo : EIATTR_KPARAM_INFO
	.align		4
.L_17:
        /*0058*/ 	.byte	0x04, 0x17
        /*005a*/ 	.short	(.L_19 - .L_18)
.L_18:
        /*005c*/ 	.word	0x00000000
        /*0060*/ 	.short	0x0000
        /*0062*/ 	.short	0x0000
        /*0064*/ 	.byte	0x00, 0xf5, 0x21, 0x00


	//----- nvinfo : EIATTR_SPARSE_MMA_MASK
	.align		4
.L_19:
        /*0068*/ 	.byte	0x03, 0x50
        /*006a*/ 	.short	0x0000


	//----- nvinfo : EIATTR_MAXREG_COUNT
	.align		4
        /*006c*/ 	.byte	0x03, 0x1b
        /*006e*/ 	.short	0x00ff


	//----- nvinfo : EIATTR_MERCURY_ISA_VERSION
	.align		4
        /*0070*/ 	.byte	0x03, 0x5f
        /*0072*/ 	.short	0x0101


	//----- nvinfo : EIATTR_VRC_CTA_INIT_COUNT
	.align		4
        /*0074*/ 	.byte	0x02, 0x4a
	.zero		1
	.zero		1


	//----- nvinfo : EIATTR_EXIT_INSTR_OFFSETS
	.align		4
        /*0078*/ 	.byte	0x04, 0x1c
        /*007a*/ 	.short	(.L_21 - .L_20)


	//   ....[0]....
.L_20:
        /*007c*/ 	.word	0x000000c0


	//   ....[1]....
        /*0080*/ 	.word	0x00000c90


	//----- nvinfo : EIATTR_CBANK_PARAM_SIZE
	.align		4
.L_21:
        /*0084*/ 	.byte	0x03, 0x19
        /*0086*/ 	.short	0x0024


	//----- nvinfo : EIATTR_PARAM_CBANK
	.align		4
        /*0088*/ 	.byte	0x04, 0x0a
        /*008a*/ 	.short	(.L_23 - .L_22)
	.align		4
.L_22:
        /*008c*/ 	.word	index@(.nv.constant0._Z5sgemmPfS_S_iii)
        /*0090*/ 	.short	0x0380
        /*0092*/ 	.short	0x0024


	//----- nvinfo : EIATTR_SW_WAR
	.align		4
.L_23:
        /*0094*/ 	.byte	0x04, 0x36
        /*0096*/ 	.short	(.L_25 - .L_24)
.L_24:
        /*0098*/ 	.word	0x00000008
.L_25:


//--------------------- .nv.callgraph             --------------------------
	.section	.nv.callgraph,"",@"SHT_CUDA_CALLGRAPH"
	.align	4
	.sectionentsize	8
	.align		4
        /*0000*/ 	.word	0x00000000
	.align		4
        /*0004*/ 	.word	0xffffffff
	.align		4
        /*0008*/ 	.word	0x00000000
	.align		4
        /*000c*/ 	.word	0xfffffffe
	.align		4
        /*0010*/ 	.word	0x00000000
	.align		4
        /*0014*/ 	.word	0xfffffffd
	.align		4
        /*0018*/ 	.word	0x00000000
	.align		4
        /*001c*/ 	.word	0xfffffffc


//--------------------- .text._Z5sgemmPfS_S_iii   --------------------------
	.section	.text._Z5sgemmPfS_S_iii,"ax",@progbits
	.align	128
        .global         _Z5sgemmPfS_S_iii
        .type           _Z5sgemmPfS_S_iii,@function
        .size           _Z5sgemmPfS_S_iii,(.L_x_6 - _Z5sgemmPfS_S_iii)
        .other          _Z5sgemmPfS_S_iii,@"STO_CUDA_ENTRY STV_DEFAULT"
_Z5sgemmPfS_S_iii:
.text._Z5sgemmPfS_S_iii:
[----:B------:R-:W-:Y:S01]  /*0000*/  LDC R1, c[0x0][0x37c] ;  /* 0x0000df00ff017b82 */ /* 0x000fe20000000800 */
[----:B------:R-:W0:Y:S07]  /*0010*/  S2R R7, SR_TID.Y ;  /* 0x0000000000077919 */ /* 0x000e2e0000002200 */
[----:B------:R-:W1:Y:S01]  /*0020*/  LDC R14, c[0x0][0x360] ;  /* 0x0000d800ff0e7b82 */ /* 0x000e620000000800 */
[----:B------:R-:W1:Y:S07]  /*0030*/  S2R R5, SR_TID.X ;  /* 0x0000000000057919 */ /* 0x000e6e0000002100 */
[----:B------:R-:W0:Y:S08]  /*0040*/  S2UR UR5, SR_CTAID.Y ;  /* 0x00000000000579c3 */ /* 0x000e300000002600 */
[----:B------:R-:W0:Y:S08]  /*0050*/  LDC R0, c[0x0][0x364] ;  /* 0x0000d900ff007b82 */ /* 0x000e300000000800 */
[----:B------:R-:W1:Y:S08]  /*0060*/  S2UR UR4, SR_CTAID.X ;  /* 0x00000000000479c3 */ /* 0x000e700000002500 */
[----:B------:R-:W2:Y:S01]  /*0070*/  LDC.64 R2, c[0x0][0x398] ;  /* 0x0000e600ff027b82 */ /* 0x000ea20000000a00 */
[----:B0-----:R-:W-:-:S02]  /*0080*/  IMAD R0, R0, UR5, R7 ;  /* 0x0000000500007c24 */ /* 0x001fc4000f8e0207 */
[----:B-1----:R-:W-:-:S03]  /*0090*/  IMAD R14, R14, UR4, R5 ;  /* 0x000000040e0e7c24 */ /* 0x002fc6000f8e0205 */
[----:B--2---:R-:W-:-:S04]  /*00a0*/  ISETP.GE.U32.AND P0, PT, R0, R2, PT ;  /* 0x000000020000720c */ /* 0x004fc80003f06070 */
[----:B------:R-:W-:-:S13]  /*00b0*/  ISETP.GE.U32.OR P0, PT, R14, R3, P0 ;  /* 0x000000030e00720c */ /* 0x000fda0000706470 */
[----:B------:R-:W-:Y:S05]  /*00c0*/  @P0 EXIT ;  /* 0x000000000000094d */ /* 0x000fea0003800000 */
[----:B------:R-:W0:Y:S01]  /*00d0*/  LDCU UR5, c[0x0][0x3a0] ;  /* 0x00007400ff0577ac */ /* 0x000e220008000800 */
[----:B------:R-:W-:Y:S01]  /*00e0*/  IMAD.MOV.U32 R25, RZ, RZ, RZ ;  /* 0x000000ffff197224 */ /* 0x000fe200078e00ff */
[----:B------:R-:W1:Y:S01]  /*00f0*/  LDCU.64 UR8, c[0x0][0x358] ;  /* 0x00006b00ff0877ac */ /* 0x000e620008000a00 */
[----:B0-----:R-:W-:-:S09]  /*0100*/  UISETP.GE.AND UP0, UPT, UR5, 0x1, UPT ;  /* 0x000000010500788c */ /* 0x001fd2000bf06270 */
[----:B-1----:R-:W-:Y:S05]  /*0110*/  BRA.U !UP0, `(.L_x_0) ;  /* 0x0000000908cc7547 */ /* 0x002fea000b800000 */
[----:B------:R-:W-:Y:S02]  /*0120*/  UISETP.GE.U32.AND UP1, UPT, UR5, 0x8, UPT ;  /* 0x000000080500788c */ /* 0x000fe4000bf26070 */
[----:B------:R-:W-:Y:S01]  /*0130*/  IMAD R15, R0, UR5, RZ ;  /* 0x00000005000f7c24 */ /* 0x000fe2000f8e02ff */
[----:B------:R-:W-:Y:S01]  /*0140*/  ULOP3.LUT UR6, UR5, 0x7, URZ, 0xc0, !UPT ;  /* 0x0000000705067892 */ /* 0x000fe2000f8ec0ff */
[----:B------:R-:W-:Y:S01]  /*0150*/  IMAD.MOV.U32 R25, RZ, RZ, RZ ;  /* 0x000000ffff197224 */ /* 0x000fe200078e00ff */
[----:B------:R-:W-:Y:S02]  /*0160*/  UMOV UR4, URZ ;  /* 0x000000ff00047c82 */ /* 0x000fe40008000000 */
[----:B------:R-:W-:Y:S02]  /*0170*/  UISETP.NE.AND UP0, UPT, UR6, URZ, UPT ;  /* 0x000000ff0600728c */ /* 0x000fe4000bf05270 */
[----:B------:R-:W-:Y:S09]  /*0180*/  BRA.U !UP1, `(.L_x_1) ;  /* 0x0000000509607547 */ /* 0x000ff2000b800000 */
[----:B------:R-:W0:Y:S01]  /*0190*/  LDCU.64 UR10, c[0x0][0x380] ;  /* 0x00007000ff0a77ac */ /* 0x000e220008000a00 */
[----:B------:R-:W1:Y:S01]  /*01a0*/  LDC R2, c[0x0][0x39c] ;  /* 0x0000e700ff027b82 */ /* 0x000e620000000800 */
[C---:B------:R-:W-:Y:S01]  /*01b0*/  IMAD.SHL.U32 R16, R3.reuse, 0x2, RZ ;  /* 0x0000000203107824 */ /* 0x040fe200078e00ff */
[----:B------:R-:W-:Y:S01]  /*01c0*/  ULOP3.LUT UR4, UR5, 0x7ffffff8, URZ, 0xc0, !UPT ;  /* 0x7ffffff805047892 */ /* 0x000fe2000f8ec0ff */
[C---:B------:R-:W-:Y:S02]  /*01d0*/  IMAD R17, R3.reuse, 0x3, RZ ;  /* 0x0000000303117824 */ /* 0x040fe400078e02ff */
[C---:B------:R-:W-:Y:S01]  /*01e0*/  IMAD.SHL.U32 R18, R3.reuse, 0x4, RZ ;  /* 0x0000000403127824 */ /* 0x040fe200078e00ff */
[----:B------:R-:W-:Y:S01]  /*01f0*/  UIADD3 UR7, UPT, UPT, -UR4, URZ, URZ ;  /* 0x000000ff04077290 */ /* 0x000fe2000fffe1ff */
[C---:B------:R-:W-:Y:S02]  /*0200*/  IMAD R19, R3.reuse, 0x5, RZ ;  /* 0x0000000503137824 */ /* 0x040fe400078e02ff */
[----:B------:R-:W-:-:S02]  /*0210*/  IMAD R20, R3, 0x6, RZ ;  /* 0x0000000603147824 */ /* 0x000fc400078e02ff */
[----:B------:R-:W-:Y:S02]  /*0220*/  IMAD R21, R3, 0x7, RZ ;  /* 0x0000000703157824 */ /* 0x000fe400078e02ff */
[----:B------:R-:W-:Y:S02]  /*0230*/  IMAD.MOV.U32 R25, RZ, RZ, RZ ;  /* 0x000000ffff197224 */ /* 0x000fe400078e00ff */
[----:B------:R-:W-:Y:S01]  /*0240*/  IMAD.MOV.U32 R22, RZ, RZ, RZ ;  /* 0x000000ffff167224 */ /* 0x000fe200078e00ff */
[----:B0-----:R-:W-:-:S04]  /*0250*/  LEA R10, P0, R15, UR10, 0x2 ;  /* 0x0000000a0f0a7c11 */ /* 0x001fc8000f8010ff */
[----:B------:R-:W-:Y:S01]  /*0260*/  LEA.HI.X R23, R15, UR11, RZ, 0x2, P0 ;  /* 0x0000000b0f177c11 */ /* 0x000fe200080f14ff */
[----:B------:R-:W0:Y:S01]  /*0270*/  LDCU.64 UR10, c[0x0][0x388] ;  /* 0x00007100ff0a77ac */ /* 0x000e220008000a00 */
[----:B------:R-:W-:-:S05]  /*0280*/  IADD3 R10, P0, PT, R10, 0x10, RZ ;  /* 0x000000100a0a7810 */ /* 0x000fca0007f1e0ff */
[----:B------:R-:W-:-:S08]  /*0290*/  IMAD.X R23, RZ, RZ, R23, P0 ;  /* 0x000000ffff177224 */ /* 0x000fd000000e0617 */
.L_x_2:
[----:B------:R-:W-:-:S04]  /*02a0*/  IADD3 R4, P0, PT, R14, R22, RZ ;  /* 0x000000160e047210 */ /* 0x000fc80007f1e0ff */
[----:B------:R-:W-:Y:S02]  /*02b0*/  LEA.HI.X.SX32 R5, R22, RZ, 0x1, P0 ;  /* 0x000000ff16057211 */ /* 0x000fe400000f0eff */
[----:B0-----:R-:W-:-:S04]  /*02c0*/  LEA R6, P0, R4, UR10, 0x2 ;  /* 0x0000000a04067c11 */ /* 0x001fc8000f8010ff */
[----:B------:R-:W-:Y:S01]  /*02d0*/  LEA.HI.X R7, R4, UR11, R5, 0x2, P0 ;  /* 0x0000000b04077c11 */ /* 0x000fe200080f1405 */
[----:B------:R-:W-:Y:S01]  /*02e0*/  IMAD.MOV.U32 R4, RZ, RZ, R10 ;  /* 0x000000ffff047224 */ /* 0x000fe200078e000a */
[----:B-1----:R-:W-:Y:S01]  /*02f0*/  IADD3 R9, P0, PT, R14, R2, RZ ;  /* 0x000000020e097210 */ /* 0x002fe20007f1e0ff */
[----:B------:R-:W-:Y:S02]  /*0300*/  IMAD.MOV.U32 R5, RZ, RZ, R23 ;  /* 0x000000ffff057224 */ /* 0x000fe400078e0017 */
[----:B------:R0:W2:Y:S01]  /*0310*/  LDG.E R6, desc[UR8][R6.64] ;  /* 0x0000000806067981 */ /* 0x0000a2000c1e1900 */
[----:B------:R-:W-:-:S03]  /*0320*/  LEA.HI.X.SX32 R10, R2, RZ, 0x1, P0 ;  /* 0x000000ff020a7211 */ /* 0x000fc600000f0eff */
[----:B------:R-:W2:Y:S01]  /*0330*/  LDG.E R28, desc[UR8][R4.64+-0x10] ;  /* 0xfffff008041c7981 */ /* 0x000ea2000c1e1900 */
[----:B------:R-:W-:-:S03]  /*0340*/  LEA R8, P0, R9, UR10, 0x2 ;  /* 0x0000000a09087c11 */ /* 0x000fc6000f8010ff */
[----:B------:R-:W3:Y:S01]  /*0350*/  LDG.E R27, desc[UR8][R4.64+-0xc] ;  /* 0xfffff408041b7981 */ /* 0x000ee2000c1e1900 */
[----:B------:R-:W-:Y:S02]  /*0360*/  LEA.HI.X R9, R9, UR11, R10, 0x2, P0 ;  /* 0x0000000b09097c11 */ /* 0x000fe400080f140a */
[----:B------:R-:W-:Y:S01]  /*0370*/  IADD3 R11, P0, PT, R14, R16, RZ ;  /* 0x000000100e0b7210 */ /* 0x000fe20007f1e0ff */
[----:B------:R-:W4:Y:S03]  /*0380*/  LDG.E R24, desc[UR8][R4.64+-0x8] ;  /* 0xfffff80804187981 */ /* 0x000f26000c1e1900 */
[----:B------:R-:W-:Y:S01]  /*0390*/  LEA.HI.X.SX32 R12, R16, RZ, 0x1, P0 ;  /* 0x000000ff100c7211 */ /* 0x000fe200000f0eff */
[----:B------:R1:W3:Y:S01]  /*03a0*/  LDG.E R8, desc[UR8][R8.64] ;  /* 0x0000000808087981 */ /* 0x0002e2000c1e1900 */
[----:B------:R-:W-:-:S04]  /*03b0*/  LEA R10, P0, R11, UR10, 0x2 ;  /* 0x0000000a0b0a7c11 */ /* 0x000fc8000f8010ff */
[----:B------:R-:W-:-:S05]  /*03c0*/  LEA.HI.X R11, R11, UR11, R12, 0x2, P0 ;  /* 0x0000000b0b0b7c11 */ /* 0x000fca00080f140c */
[----:B------:R5:W4:Y:S01]  /*03d0*/  LDG.E R23, desc[UR8][R10.64] ;  /* 0x000000080a177981 */ /* 0x000b22000c1e1900 */
[----:B0-----:R-:W-:-:S04]  /*03e0*/  IADD3 R7, P0, PT, R14, R17, RZ ;  /* 0x000000110e077210 */ /* 0x001fc80007f1e0ff */
[----:B-1----:R-:W-:Y:S02]  /*03f0*/  LEA.HI.X.SX32 R9, R17, RZ, 0x1, P0 ;  /* 0x000000ff11097211 */ /* 0x002fe400000f0eff */
[----:B------:R-:W-:-:S04]  /*0400*/  LEA R12, P0, R7, UR10, 0x2 ;  /* 0x0000000a070c7c11 */ /* 0x000fc8000f8010ff */
[----:B------:R-:W-:Y:S02]  /*0410*/  LEA.HI.X R13, R7, UR11, R9, 0x2, P0 ;  /* 0x0000000b070d7c11 */ /* 0x000fe400080f1409 */
[----:B------:R-:W-:Y:S01]  /*0420*/  IADD3 R9, P0, PT, R14, R19, RZ ;  /* 0x000000130e097210 */ /* 0x000fe20007f1e0ff */
[----:B--2---:R-:W-:Y:S01]  /*0430*/  FFMA R28, R28, R6, R25 ;  /* 0x000000061c1c7223 */ /* 0x004fe20000000019 */
[----:B------:R-:W-:-:S04]  /*0440*/  IADD3 R25, P1, PT, R14, R18, RZ ;  /* 0x000000120e197210 */ /* 0x000fc80007f3e0ff */
[----:B------:R-:W-:Y:S02]  /*0450*/  LEA.HI.X.SX32 R26, R18, RZ, 0x1, P1 ;  /* 0x000000ff121a7211 */ /* 0x000fe400008f0eff */
[----:B------:R-:W-:-:S04]  /*0460*/  LEA R6, P1, R25, UR10, 0x2 ;  /* 0x0000000a19067c11 */ /* 0x000fc8000f8210ff */
[----:B------:R-:W-:Y:S01]  /*0470*/  LEA.HI.X R7, R25, UR11, R26, 0x2, P1 ;  /* 0x0000000b19077c11 */ /* 0x000fe200088f141a */
[----:B---3--:R-:W-:Y:S01]  /*0480*/  FFMA R27, R27, R8, R28 ;  /* 0x000000081b1b7223 */ /* 0x008fe2000000001c */
[----:B------:R-:W-:Y:S01]  /*0490*/  IADD3 R26, P1, PT, R14, R20, RZ ;  /* 0x000000140e1a7210 */ /* 0x000fe20007f3e0ff */
[----:B------:R0:W2:Y:S01]  /*04a0*/  LDG.E R25, desc[UR8][R12.64] ;  /* 0x000000080c197981 */ /* 0x0000a2000c1e1900 */
[----:B------:R-:W-:Y:S02]  /*04b0*/  LEA.HI.X.SX32 R28, R19, RZ, 0x1, P0 ;  /* 0x000000ff131c7211 */ /* 0x000fe400000f0eff */
[----:B-----5:R-:W-:Y:S01]  /*04c0*/  LEA R10, P0, R9, UR10, 0x2 ;  /* 0x0000000a090a7c11 */ /* 0x020fe2000f8010ff */
[----:B------:R-:W3:Y:S01]  /*04d0*/  LDG.E R6, desc[UR8][R6.64] ;  /* 0x0000000806067981 */ /* 0x000ee2000c1e1900 */
[----:B------:R-:W-:Y:S02]  /*04e0*/  LEA.HI.X.SX32 R29, R20, RZ, 0x1, P1 ;  /* 0x000000ff141d7211 */ /* 0x000fe400008f0eff */
[----:B------:R-:W-:-:S02]  /*04f0*/  LEA R8, P1, R26, UR10, 0x2 ;  /* 0x0000000a1a087c11 */ /* 0x000fc4000f8210ff */
[----:B------:R-:W-:Y:S02]  /*0500*/  LEA.HI.X R11, R9, UR11, R28, 0x2, P0 ;  /* 0x0000000b090b7c11 */ /* 0x000fe400080f141c */
[----:B------:R-:W2:Y:S01]  /*0510*/  LDG.E R28, desc[UR8][R4.64+-0x4] ;  /* 0xfffffc08041c7981 */ /* 0x000ea2000c1e1900 */
[----:B------:R-:W-:Y:S01]  /*0520*/  LEA.HI.X R9, R26, UR11, R29, 0x2, P1 ;  /* 0x0000000b1a097c11 */ /* 0x000fe200088f141d */
[----:B----4-:R-:W-:Y:S01]  /*0530*/  FFMA R27, R24, R23, R27 ;  /* 0x00000017181b7223 */ /* 0x010fe2000000001b */
[----:B------:R-:W-:Y:S01]  /*0540*/  IADD3 R26, P0, PT, R14, R21, RZ ;  /* 0x000000150e1a7210 */ /* 0x000fe20007f1e0ff */
[----:B------:R-:W3:Y:S03]  /*0550*/  LDG.E R23, desc[UR8][R4.64] ;  /* 0x0000000804177981 */ /* 0x000ee6000c1e1900 */
[----:B0-----:R-:W-:Y:S01]  /*0560*/  LEA.HI.X.SX32 R13, R21, RZ, 0x1, P0 ;  /* 0x000000ff150d7211 */ /* 0x001fe200000f0eff */
[----:B------:R-:W4:Y:S01]  /*0570*/  LDG.E R10, desc[UR8][R10.64] ;  /* 0x000000080a0a7981 */ /* 0x000f22000c1e1900 */
[----:B------:R-:W-:-:S03]  /*0580*/  LEA R12, P0, R26, UR10, 0x2 ;  /* 0x0000000a1a0c7c11 */ /* 0x000fc6000f8010ff */
[----:B------:R-:W4:Y:S01]  /*0590*/  LDG.E R29, desc[UR8][R4.64+0x4] ;  /* 0x00000408041d7981 */ /* 0x000f22000c1e1900 */
[----:B------:R-:W-:-:S03]  /*05a0*/  LEA.HI.X R13, R26, UR11, R13, 0x2, P0 ;  /* 0x0000000b1a0d7c11 */ /* 0x000fc600080f140d */
[----:B------:R-:W5:Y:S04]  /*05b0*/  LDG.E R8, desc[UR8][R8.64] ;  /* 0x0000000808087981 */ /* 0x000f68000c1e1900 */
[----:B------:R-:W5:Y:S04]  /*05c0*/  LDG.E R7, desc[UR8][R4.64+0x8] ;  /* 0x0000080804077981 */ /* 0x000f68000c1e1900 */
[----:B------:R-:W5:Y:S04]  /*05d0*/  LDG.E R12, desc[UR8][R12.64] ;  /* 0x000000080c0c7981 */ /* 0x000f68000c1e1900 */
[----:B------:R-:W5:Y:S01]  /*05e0*/  LDG.E R11, desc[UR8][R4.64+0xc] ;  /* 0x00000c08040b7981 */ /* 0x000f62000c1e1900 */
[----:B------:R-:W-:-:S04]  /*05f0*/  UIADD3 UR7, UPT, UPT, UR7, 0x8, URZ ;  /* 0x0000000807077890 */ /* 0x000fc8000fffe0ff */
[----:B------:R-:W-:Y:S01]  /*0600*/  UISETP.NE.AND UP1, UPT, UR7, URZ, UPT ;  /* 0x000000ff0700728c */ /* 0x000fe2000bf25270 */
[C---:B------:R-:W-:Y:S02]  /*0610*/  IMAD R2, R3.reuse, 0x8, R2 ;  /* 0x0000000803027824 */ /* 0x040fe400078e0202 */
[C---:B------:R-:W-:Y:S02]  /*0620*/  IMAD R16, R3.reuse, 0x8, R16 ;  /* 0x0000000803107824 */ /* 0x040fe400078e0210 */
[C---:B------:R-:W-:Y:S02]  /*0630*/  IMAD R17, R3.reuse, 0x8, R17 ;  /* 0x0000000803117824 */ /* 0x040fe400078e0211 */
[C---:B------:R-:W-:Y:S02]  /*0640*/  IMAD R18, R3.reuse, 0x8, R18 ;  /* 0x0000000803127824 */ /* 0x040fe400078e0212 */
[C---:B------:R-:W-:Y:S02]  /*0650*/  IMAD R19, R3.reuse, 0x8, R19 ;  /* 0x0000000803137824 */ /* 0x040fe400078e0213 */
[----:B------:R-:W-:-:S02]  /*0660*/  IMAD R20, R3, 0x8, R20 ;  /* 0x0000000803147824 */ /* 0x000fc400078e0214 */
[C---:B------:R-:W-:Y:S02]  /*0670*/  IMAD R21, R3.reuse, 0x8, R21 ;  /* 0x0000000803157824 */ /* 0x040fe400078e0215 */
[----:B------:R-:W-:Y:S02]  /*0680*/  IMAD R22, R3, 0x8, R22 ;  /* 0x0000000803167824 */ /* 0x000fe400078e0216 */
[----:B--2---:R-:W-:-:S04]  /*0690*/  FFMA R28, R28, R25, R27 ;  /* 0x000000191c1c7223 */ /* 0x004fc8000000001b */
[----:B---3--:R-:W-:-:S04]  /*06a0*/  FFMA R6, R23, R6, R28 ;  /* 0x0000000617067223 */ /* 0x008fc8000000001c */
[----:B----4-:R-:W-:Y:S01]  /*06b0*/  FFMA R6, R29, R10, R6 ;  /* 0x0000000a1d067223 */ /* 0x010fe20000000006 */
[----:B------:R-:W-:-:S03]  /*06c0*/  IADD3 R10, P0, PT, R4, 0x20, RZ ;  /* 0x00000020040a7810 */ /* 0x000fc60007f1e0ff */
[----:B-----5:R-:W-:Y:S02]  /*06d0*/  FFMA R6, R7, R8, R6 ;  /* 0x0000000807067223 */ /* 0x020fe40000000006 */
[----:B------:R-:W-:Y:S02]  /*06e0*/  IMAD.X R23, RZ, RZ, R5, P0 ;  /* 0x000000ffff177224 */ /* 0x000fe400000e0605 */
[----:B------:R-:W-:Y:S01]  /*06f0*/  FFMA R25, R11, R12, R6 ;  /* 0x0000000c0b197223 */ /* 0x000fe20000000006 */
[----:B------:R-:W-:Y:S06]  /*0700*/  BRA.U UP1, `(.L_x_2) ;  /* 0xfffffff901e47547 */ /* 0x000fec000b83ffff */
.L_x_1:
[----:B------:R-:W-:Y:S05]  /*0710*/  BRA.U !UP0, `(.L_x_0) ;  /* 0x00000005084c7547 */ /* 0x000fea000b800000 */
[----:B------:R-:W-:Y:S02]  /*0720*/  UISETP.GE.U32.AND UP0, UPT, UR6, 0x4, UPT ;  /* 0x000000040600788c */ /* 0x000fe4000bf06070 */
[----:B------:R-:W-:-:S04]  /*0730*/  ULOP3.LUT UR7, UR5, 0x3, URZ, 0xc0, !UPT ;  /* 0x0000000305077892 */ /* 0x000fc8000f8ec0ff */
[----:B------:R-:W-:-:S03]  /*0740*/  UISETP.NE.AND UP1, UPT, UR7, URZ, UPT ;  /* 0x000000ff0700728c */ /* 0x000fc6000bf25270 */
[----:B------:R-:W-:Y:S08]  /*0750*/  BRA.U !UP0, `(.L_x_3) ;  /* 0x0000000108987547 */ /* 0x000ff0000b800000 */
[----:B------:R-:W0:Y:S01]  /*0760*/  LDCU.128 UR12, c[0x0][0x380] ;  /* 0x00007000ff0c77ac */ /* 0x000e220008000c00 */
[----:B------:R-:W-:Y:S01]  /*0770*/  IMAD R2, R3, UR4, RZ ;  /* 0x0000000403027c24 */ /* 0x000fe2000f8e02ff */
[----:B------:R-:W-:-:S03]  /*0780*/  IADD3 R6, P1, PT, R15, UR4, RZ ;  /* 0x000000040f067c10 */ /* 0x000fc6000ff3e0ff */
[----:B------:R-:W-:Y:S01]  /*0790*/  IMAD.IADD R5, R2, 0x1, R3 ;  /* 0x0000000102057824 */ /* 0x000fe200078e0203 */
[----:B------:R-:W-:Y:S01]  /*07a0*/  IADD3 R9, P2, PT, R14, R2, RZ ;  /* 0x000000020e097210 */ /* 0x000fe20007f5e0ff */
[----:B------:R-:W-:-:S03]  /*07b0*/  IMAD.X R11, RZ, RZ, RZ, P1 ;  /* 0x000000ffff0b7224 */ /* 0x000fc600008e06ff */
[----:B------:R-:W-:Y:S02]  /*07c0*/  IADD3 R7, P1, PT, R14, R5, RZ ;  /* 0x000000050e077210 */ /* 0x000fe40007f3e0ff */
[----:B------:R-:W-:Y:S01]  /*07d0*/  LEA.HI.X.SX32 R16, R2, RZ, 0x1, P2 ;  /* 0x000000ff02107211 */ /* 0x000fe200010f0eff */
[C---:B------:R-:W-:Y:S01]  /*07e0*/  IMAD.IADD R2, R5.reuse, 0x1, R3 ;  /* 0x0000000105027824 */ /* 0x040fe200078e0203 */
[----:B------:R-:W-:Y:S02]  /*07f0*/  LEA.HI.X.SX32 R8, R5, RZ, 0x1, P1 ;  /* 0x000000ff05087211 */ /* 0x000fe400008f0eff */
[----:B0-----:R-:W-:Y:S02]  /*0800*/  LEA R4, P0, R6, UR12, 0x2 ;  /* 0x0000000c06047c11 */ /* 0x001fe4000f8010ff */
[----:B------:R-:W-:Y:S02]  /*0810*/  LEA R10, P1, R7, UR14, 0x2 ;  /* 0x0000000e070a7c11 */ /* 0x000fe4000f8210ff */
[----:B------:R-:W-:-:S02]  /*0820*/  LEA R12, P2, R9, UR14, 0x2 ;  /* 0x0000000e090c7c11 */ /* 0x000fc4000f8410ff */
[----:B------:R-:W-:Y:S02]  /*0830*/  LEA.HI.X R5, R6, UR13, R11, 0x2, P0 ;  /* 0x0000000d06057c11 */ /* 0x000fe400080f140b */
[----:B------:R-:W-:Y:S02]  /*0840*/  IADD3 R6, P0, PT, R14, R2, RZ ;  /* 0x000000020e067210 */ /* 0x000fe40007f1e0ff */
[----:B------:R-:W-:Y:S01]  /*0850*/  LEA.HI.X R11, R7, UR15, R8, 0x2, P1 ;  /* 0x0000000f070b7c11 */ /* 0x000fe200088f1408 */
[C---:B------:R-:W-:Y:S01]  /*0860*/  IMAD.IADD R7, R2.reuse, 0x1, R3 ;  /* 0x0000000102077824 */ /* 0x040fe200078e0203 */
[----:B------:R-:W-:Y:S01]  /*0870*/  LEA.HI.X R13, R9, UR15, R16, 0x2, P2 ;  /* 0x0000000f090d7c11 */ /* 0x000fe200090f1410 */
[----:B------:R-:W2:Y:S01]  /*0880*/  LDG.E R17, desc[UR8][R4.64+0x4] ;  /* 0x0000040804117981 */ /* 0x000ea2000c1e1900 */
[----:B------:R-:W-:Y:S02]  /*0890*/  LEA.HI.X.SX32 R9, R2, RZ, 0x1, P0 ;  /* 0x000000ff02097211 */ /* 0x000fe400000f0eff */
[----:B------:R-:W-:Y:S01]  /*08a0*/  LEA R8, P0, R6, UR14, 0x2 ;  /* 0x0000000e06087c11 */ /* 0x000fe2000f8010ff */
[----:B------:R-:W3:Y:S01]  /*08b0*/  LDG.E R12, desc[UR8][R12.64] ;  /* 0x000000080c0c7981 */ /* 0x000ee2000c1e1900 */
[----:B------:R-:W-:-:S02]  /*08c0*/  IADD3 R16, P1, PT, R14, R7, RZ ;  /* 0x000000070e107210 */ /* 0x000fc40007f3e0ff */
[----:B------:R-:W-:Y:S01]  /*08d0*/  LEA.HI.X R9, R6, UR15, R9, 0x2, P0 ;  /* 0x0000000f06097c11 */ /* 0x000fe200080f1409 */
[----:B------:R-:W3:Y:S01]  /*08e0*/  LDG.E R2, desc[UR8][R4.64] ;  /* 0x0000000804027981 */ /* 0x000ee2000c1e1900 */
[C---:B------:R-:W-:Y:S02]  /*08f0*/  LEA R6, P0, R16.reuse, UR14, 0x2 ;  /* 0x0000000e10067c11 */ /* 0x040fe4000f8010ff */
[----:B------:R-:W-:Y:S01]  /*0900*/  LEA.HI.X.SX32 R7, R7, RZ, 0x1, P1 ;  /* 0x000000ff07077211 */ /* 0x000fe200008f0eff */
[----:B------:R-:W2:Y:S03]  /*0910*/  LDG.E R10, desc[UR8][R10.64] ;  /* 0x000000080a0a7981 */ /* 0x000ea6000c1e1900 */
[----:B------:R-:W-:Y:S01]  /*0920*/  LEA.HI.X R7, R16, UR15, R7, 0x2, P0 ;  /* 0x0000000f10077c11 */ /* 0x000fe200080f1407 */
[----:B------:R-:W4:Y:S04]  /*0930*/  LDG.E R8, desc[UR8][R8.64] ;  /* 0x0000000808087981 */ /* 0x000f28000c1e1900 */
[----:B------:R-:W4:Y:S04]  /*0940*/  LDG.E R19, desc[UR8][R4.64+0x8] ;  /* 0x0000080804137981 */ /* 0x000f28000c1e1900 */
[----:B------:R-:W5:Y:S04]  /*0950*/  LDG.E R13, desc[UR8][R4.64+0xc] ;  /* 0x00000c08040d7981 */ /* 0x000f68000c1e1900 */
[----:B------:R-:W5:Y:S01]  /*0960*/  LDG.E R6, desc[UR8][R6.64] ;  /* 0x0000000806067981 */ /* 0x000f62000c1e1900 */
[----:B------:R-:W-:Y:S01]  /*0970*/  UIADD3 UR4, UPT, UPT, UR4, 0x4, URZ ;  /* 0x0000000404047890 */ /* 0x000fe2000fffe0ff */
[----:B---3--:R-:W-:-:S04]  /*0980*/  FFMA R2, R2, R12, R25 ;  /* 0x0000000c02027223 */ /* 0x008fc80000000019 */
[----:B--2---:R-:W-:-:S04]  /*0990*/  FFMA R2, R17, R10, R2 ;  /* 0x0000000a11027223 */ /* 0x004fc80000000002 */
[----:B----4-:R-:W-:-:S04]  /*09a0*/  FFMA R2, R19, R8, R2 ;  /* 0x0000000813027223 */ /* 0x010fc80000000002 */
[----:B-----5:R-:W-:-:S07]  /*09b0*/  FFMA R25, R13, R6, R2 ;  /* 0x000000060d197223 */ /* 0x020fce0000000002 */
.L_x_3:
[----:B------:R-:W-:Y:S05]  /*09c0*/  BRA.U !UP1, `(.L_x_0) ;  /* 0x0000000109a07547 */ /* 0x000fea000b800000 */
[----:B------:R-:W-:Y:S02]  /*09d0*/  UISETP.NE.AND UP0, UPT, UR7, 0x1, UPT ;  /* 0x000000010700788c */ /* 0x000fe4000bf05270 */
[----:B------:R-:W-:-:S04]  /*09e0*/  ULOP3.LUT UR5, UR5, 0x1, URZ, 0xc0, !UPT ;  /* 0x0000000105057892 */ /* 0x000fc8000f8ec0ff */
[----:B------:R-:W-:-:S03]  /*09f0*/  UISETP.NE.U32.AND UP1, UPT, UR5, 0x1, UPT ;  /* 0x000000010500788c */ /* 0x000fc6000bf25070 */
[----:B------:R-:W-:Y:S08]  /*0a00*/  BRA.U !UP0, `(.L_x_4) ;  /* 0x0000000108587547 */ /* 0x000ff0000b800000 */
[----:B------:R-:W0:Y:S01]  /*0a10*/  LDCU.128 UR12, c[0x0][0x380] ;  /* 0x00007000ff0c77ac */ /* 0x000e220008000c00 */
[----:B------:R-:W-:Y:S01]  /*0a20*/  IMAD R6, R3, UR4, RZ ;  /* 0x0000000403067c24 */ /* 0x000fe2000f8e02ff */
[----:B------:R-:W-:-:S03]  /*0a30*/  IADD3 R2, P1, PT, R15, UR4, RZ ;  /* 0x000000040f027c10 */ /* 0x000fc6000ff3e0ff */
[----:B------:R-:W-:Y:S01]  /*0a40*/  IMAD.IADD R9, R6, 0x1, R3 ;  /* 0x0000000106097824 */ /* 0x000fe200078e0203 */
[----:B------:R-:W-:Y:S01]  /*0a50*/  IADD3 R7, P2, PT, R14, R6, RZ ;  /* 0x000000060e077210 */ /* 0x000fe20007f5e0ff */
[----:B------:R-:W-:-:S03]  /*0a60*/  IMAD.X R5, RZ, RZ, RZ, P1 ;  /* 0x000000ffff057224 */ /* 0x000fc600008e06ff */
[----:B------:R-:W-:Y:S02]  /*0a70*/  LEA.HI.X.SX32 R8, R6, RZ, 0x1, P2 ;  /* 0x000000ff06087211 */ /* 0x000fe400010f0eff */
[----:B------:R-:W-:-:S04]  /*0a80*/  IADD3 R10, P1, PT, R14, R9, RZ ;  /* 0x000000090e0a7210 */ /* 0x000fc80007f3e0ff */
[----:B------:R-:W-:Y:S02]  /*0a90*/  LEA.HI.X.SX32 R9, R9, RZ, 0x1, P1 ;  /* 0x000000ff09097211 */ /* 0x000fe400008f0eff */
[C---:B0-----:R-:W-:Y:S02]  /*0aa0*/  LEA R4, P0, R2.reuse, UR12, 0x2 ;  /* 0x0000000c02047c11 */ /* 0x041fe4000f8010ff */
[C---:B------:R-:W-:Y:S02]  /*0ab0*/  LEA R6, P2, R7.reuse, UR14, 0x2 ;  /* 0x0000000e07067c11 */ /* 0x040fe4000f8410ff */
[----:B------:R-:W-:Y:S02]  /*0ac0*/  LEA.HI.X R5, R2, UR13, R5, 0x2, P0 ;  /* 0x0000000d02057c11 */ /* 0x000fe400080f1405 */
[----:B------:R-:W-:Y:S02]  /*0ad0*/  LEA.HI.X R7, R7, UR15, R8, 0x2, P2 ;  /* 0x0000000f07077c11 */ /* 0x000fe400090f1408 */
[C---:B------:R-:W-:Y:S01]  /*0ae0*/  LEA R8, P0, R10.reuse, UR14, 0x2 ;  /* 0x0000000e0a087c11 */ /* 0x040fe2000f8010ff */
[----:B------:R-:W2:Y:S03]  /*0af0*/  LDG.E R2, desc[UR8][R4.64] ;  /* 0x0000000804027981 */ /* 0x000ea6000c1e1900 */
[----:B------:R-:W-:Y:S01]  /*0b00*/  LEA.HI.X R9, R10, UR15, R9, 0x2, P0 ;  /* 0x0000000f0a097c11 */ /* 0x000fe200080f1409 */
[----:B------:R-:W2:Y:S04]  /*0b10*/  LDG.E R6, desc[UR8][R6.64] ;  /* 0x0000000806067981 */ /* 0x000ea8000c1e1900 */
[----:B------:R-:W3:Y:S04]  /*0b20*/  LDG.E R11, desc[UR8][R4.64+0x4] ;  /* 0x00000408040b7981 */ /* 0x000ee8000c1e1900 */
[----:B------:R-:W3:Y:S01]  /*0b30*/  LDG.E R8, desc[UR8][R8.64] ;  /* 0x0000000808087981 */ /* 0x000ee2000c1e1900 */
[----:B------:R-:W-:Y:S01]  /*0b40*/  UIADD3 UR4, UPT, UPT, UR4, 0x2, URZ ;  /* 0x0000000204047890 */ /* 0x000fe2000fffe0ff */
[----:B--2---:R-:W-:-:S04]  /*0b50*/  FFMA R2, R2, R6, R25 ;  /* 0x0000000602027223 */ /* 0x004fc80000000019 */
[----:B---3--:R-:W-:-:S07]  /*0b60*/  FFMA R25, R11, R8, R2 ;  /* 0x000000080b197223 */ /* 0x008fce0000000002 */
.L_x_4:
[----:B------:R-:W-:Y:S05]  /*0b70*/  BRA.U UP1, `(.L_x_0) ;  /* 0x0000000101347547 */ /* 0x000fea000b800000 */
[----:B------:R-:W0:Y:S01]  /*0b80*/  LDCU.128 UR12, c[0x0][0x380] ;  /* 0x00007000ff0c77ac */ /* 0x000e220008000c00 */
[----:B------:R-:W-:Y:S01]  /*0b90*/  IMAD R5, R3, UR4, RZ ;  /* 0x0000000403057c24 */ /* 0x000fe2000f8e02ff */
[----:B------:R-:W-:-:S04]  /*0ba0*/  IADD3 R15, P2, PT, R15, UR4, RZ ;  /* 0x000000040f0f7c10 */ /* 0x000fc8000ff5e0ff */
[----:B------:R-:W-:Y:S01]  /*0bb0*/  IADD3 R2, P1, PT, R14, R5, RZ ;  /* 0x000000050e027210 */ /* 0x000fe20007f3e0ff */
[----:B------:R-:W-:-:S03]  /*0bc0*/  IMAD.X R8, RZ, RZ, RZ, P2 ;  /* 0x000000ffff087224 */ /* 0x000fc600010e06ff */
[----:B------:R-:W-:Y:S02]  /*0bd0*/  LEA.HI.X.SX32 R7, R5, RZ, 0x1, P1 ;  /* 0x000000ff05077211 */ /* 0x000fe400008f0eff */
[C---:B0-----:R-:W-:Y:S02]  /*0be0*/  LEA R4, P0, R15.reuse, UR12, 0x2 ;  /* 0x0000000c0f047c11 */ /* 0x041fe4000f8010ff */
[C---:B------:R-:W-:Y:S02]  /*0bf0*/  LEA R6, P2, R2.reuse, UR14, 0x2 ;  /* 0x0000000e02067c11 */ /* 0x040fe4000f8410ff */
[----:B------:R-:W-:Y:S02]  /*0c00*/  LEA.HI.X R5, R15, UR13, R8, 0x2, P0 ;  /* 0x0000000d0f057c11 */ /* 0x000fe400080f1408 */
[----:B------:R-:W-:-:S03]  /*0c10*/  LEA.HI.X R7, R2, UR15, R7, 0x2, P2 ;  /* 0x0000000f02077c11 */ /* 0x000fc600090f1407 */
[----:B------:R-:W2:Y:S04]  /*0c20*/  LDG.E R4, desc[UR8][R4.64] ;  /* 0x0000000804047981 */ /* 0x000ea8000c1e1900 */
[----:B------:R-:W2:Y:S02]  /*0c30*/  LDG.E R6, desc[UR8][R6.64] ;  /* 0x0000000806067981 */ /* 0x000ea4000c1e1900 */
[----:B--2---:R-:W-:-:S07]  /*0c40*/  FFMA R25, R4, R6, R25 ;  /* 0x0000000604197223 */ /* 0x004fce0000000019 */
.L_x_0:
[----:B------:R-:W0:Y:S01]  /*0c50*/  LDC.64 R4, c[0x0][0x390] ;  /* 0x0000e400ff047b82 */ /* 0x000e220000000a00 */
[----:B------:R-:W-:-:S04]  /*0c60*/  IMAD R3, R0, R3, R14 ;  /* 0x0000000300037224 */ /* 0x000fc800078e020e */
[----:B0-----:R-:W-:-:S05]  /*0c70*/  IMAD.WIDE.U32 R2, R3, 0x4, R4 ;  /* 0x0000000403027825 */ /* 0x001fca00078e0004 */
[----:B------:R-:W-:Y:S01]  /*0c80*/  STG.E desc[UR8][R2.64], R25 ;  /* 0x0000001902007986 */ /* 0x000fe2000c101908 */
[----:B------:R-:W-:Y:S05]  /*0c90*/  EXIT ;  /* 0x000000000000794d */ /* 0x000fea0003800000 */
.L_x_5:
[----:B------:R-:W-:-:S00]  /*0ca0*/  BRA `(.L_x_5) ;  /* 0xfffffffc00fc7947 */ /* 0x000fc0000383ffff */
[----:B------:R-:W-:-:S00]  /*0cb0*/  NOP ;  /* 0x0000000000007918 */ /* 0x000fc00000000000 */
        /* <DEDUP_REMOVED lines=12> */
.L_x_6:


//--------------------- .nv.shared.reserved.0     --------------------------
	.section	.nv.shared.reserved.0,"aw",@nobits
	.weak		__nv_reservedSMEM_offset_0_alias
	.size		__nv_reservedSMEM_offset_0_alias, 0, 64
	.other		__nv_reservedSMEM_offset_0_alias,@"STO_CUDA_RESERVED_SHARED STV_DEFAULT"
__nv_reservedSMEM_offset_0_alias:
	.zero		0
	.zero		64


//--------------------- .nv.constant0._Z5sgemmPfS_S_iii --------------------------
	.section	.nv.constant0._Z5sgemmPfS_S_iii,"a",@progbits
	.sectionflags	@""
	.align	4
.nv.constant0._Z5sgemmPfS_S_iii:
	.zero		932


//--------------------- SYMBOLS --------------------------

	.type		.nv.reservedSmem.offset0,@object
	.size		.nv.reservedSmem.offset0,0x4
